//
// Generated by NVIDIA NVVM Compiler
//
// Compiler Build ID: CL-36424714
// Cuda compilation tools, release 13.0, V13.0.88
// Based on NVVM 20.0.0
//

.version 9.0
.target sm_100
.address_size 64

	// .globl	_Z9test_ProgPii

.visible .entry _Z9test_ProgPii(
	.param .u64 .ptr .align 1 _Z9test_ProgPii_param_0,
	.param .u32 _Z9test_ProgPii_param_1
)
{
	.reg .pred 	%p<3>;
	.reg .b16 	%rs<6>;
	.reg .b32 	%r<9>;
	.reg .b64 	%rd<5>;

	ld.param.u64 	%rd2, [_Z9test_ProgPii_param_0];
	cvta.to.global.u64 	%rd3, %rd2;
	mov.u32 	%r1, %tid.x;
	and.b32  	%r5, %r1, 1;
	setp.eq.b32 	%p1, %r5, 1;
	mul.wide.u32 	%rd4, %r1, 4;
	add.s64 	%rd1, %rd3, %rd4;
	mov.b32 	%r8, 0;
	@%p1 bra 	$L__BB0_2;
	ld.global.u32 	%r8, [%rd1+8];
$L__BB0_2:
	bar.sync 	0;
	cvt.u16.u32 	%rs1, %r1;
	mul.lo.s16 	%rs2, %rs1, -21845;
	shl.b16 	%rs3, %rs2, 15;
	shr.u16 	%rs4, %rs2, 1;
	or.b16  	%rs5, %rs4, %rs3;
	setp.gt.u16 	%p2, %rs5, 10922;
	@%p2 bra 	$L__BB0_4;
	ld.global.u32 	%r6, [%rd1];
	add.s32 	%r7, %r6, %r8;
	st.global.u32 	[%rd1], %r7;
$L__BB0_4:
	ret;

}


// ===== COMPILED SASS (sm_100) =====

	.target	sm_100

	.elftype	@"ET_EXEC"


//--------------------- .note.nv.tkinfo           --------------------------
	.section	.note.nv.tkinfo,"",@"SHT_NOTE"
	.sectionflags	@"SHF_NOTE_NV_TKINFO"
	.tkinfo
        /*0018*/ 	.word	0x00000002
        /*0030*/ 	.string	""
        /*0030*/ 	.string	"ptxas"
        /*0030*/ 	.string	"Cuda compilation tools, release 13.0, V13.0.88"
        /*0030*/ 	.string	"Build cuda_13.0.r13.0/compiler.36424714_0"
        /*0030*/ 	.string	"-arch sm_100 -m 64 "



//--------------------- .note.nv.cuinfo           --------------------------
	.section	.note.nv.cuinfo,"",@"SHT_NOTE"
	.sectionflags	@"SHF_NOTE_NV_CUINFO"
        /*0018*/ 	.short	0x0002
        /*001a*/ 	.short	0x0064
        /*001c*/ 	.short	0x0082
	.zero		2


//--------------------- .nv.info                  --------------------------
	.section	.nv.info,"",@"SHT_CUDA_INFO"
	.align	4


	//----- nvinfo : EIATTR_REGCOUNT
	.align		4
        /*0000*/ 	.byte	0x04, 0x2f
        /*0002*/ 	.short	(.L_1 - .L_0)
	.align		4
.L_0:
        /*0004*/ 	.word	index@(_Z9test_ProgPii)
        /*0008*/ 	.word	0x0000000a


	//----- nvinfo : EIATTR_FRAME_SIZE
	.align		4
.L_1:
        /*000c*/ 	.byte	0x04, 0x11
        /*000e*/ 	.short	(.L_3 - .L_2)
	.align		4
.L_2:
        /*0010*/ 	.word	index@(_Z9test_ProgPii)
        /*0014*/ 	.word	0x00000000


	//----- nvinfo : EIATTR_MIN_STACK_SIZE
	.align		4
.L_3:
        /*0018*/ 	.byte	0x04, 0x12
        /*001a*/ 	.short	(.L_5 - .L_4)
	.align		4
.L_4:
        /*001c*/ 	.word	index@(_Z9test_ProgPii)
        /*0020*/ 	.word	0x00000000
.L_5:


//--------------------- .nv.compat                --------------------------
	.section	.nv.compat,"",@"SHT_CUDA_COMPAT_INFO"
	.align	4
        /*0000*/ 	.byte	0x02, 0x09, 0x00, 0x00, 0x02, 0x02, 0x01, 0x00, 0x02, 0x05, 0x05, 0x00, 0x03, 0x07, 0x01, 0x01
        /*0010*/ 	.byte	0x02, 0x03, 0x00, 0x00, 0x02, 0x06, 0x01, 0x00, 0x04, 0x0b, 0x08, 0x00, 0x09, 0x00, 0x00, 0x00
        /*0020*/ 	.byte	0x00, 0x00, 0x00, 0x00


//--------------------- .nv.info._Z9test_ProgPii  --------------------------
	.section	.nv.info._Z9test_ProgPii,"",@"SHT_CUDA_INFO"
	.sectionflags	@""
	.align	4


	//----- nvinfo : EIATTR_CUDA_API_VERSION
	.align		4
        /*0000*/ 	.byte	0x04, 0x37
        /*0002*/ 	.short	(.L_7 - .L_6)
.L_6:
        /*0004*/ 	.word	0x00000082


	//----- nvinfo : EIATTR_KPARAM_INFO
	.align		4
.L_7:
        /*0008*/ 	.byte	0x04, 0x17
        /*000a*/ 	.short	(.L_9 - .L_8)
.L_8:
        /*000c*/ 	.word	0x00000000
        /*0010*/ 	.short	0x0001
        /*0012*/ 	.short	0x0008
        /*0014*/ 	.byte	0x00, 0xf0, 0x11, 0x00


	//----- nvinfo : EIATTR_KPARAM_INFO
	.align		4
.L_9:
        /*0018*/ 	.byte	0x04, 0x17
        /*001a*/ 	.short	(.L_11 - .L_10)
.L_10:
        /*001c*/ 	.word	0x00000000
        /*0020*/ 	.short	0x0000
        /*0022*/ 	.short	0x0000
        /*0024*/ 	.byte	0x00, 0xf5, 0x21, 0x00


	//----- nvinfo : EIATTR_SPARSE_MMA_MASK
	.align		4
.L_11:
        /*0028*/ 	.byte	0x03, 0x50
        /*002a*/ 	.short	0x0000


	//----- nvinfo : EIATTR_MAXREG_COUNT
	.align		4
        /*002c*/ 	.byte	0x03, 0x1b
        /*002e*/ 	.short	0x00ff


	//----- nvinfo : EIATTR_NUM_BARRIERS
	.align		4
        /*0030*/ 	.byte	0x02, 0x4c
        /*0032*/ 	.byte	0x01
	.zero		1


	//----- nvinfo : EIATTR_MERCURY_ISA_VERSION
	.align		4
        /*0034*/ 	.byte	0x03, 0x5f
        /*0036*/ 	.short	0x0101


	//----- nvinfo : EIATTR_VRC_CTA_INIT_COUNT
	.align		4
        /*0038*/ 	.byte	0x02, 0x4a
	.zero		1
	.zero		1


	//----- nvinfo : EIATTR_EXIT_INSTR_OFFSETS
	.align		4
        /*003c*/ 	.byte	0x04, 0x1c
        /*003e*/ 	.short	(.L_13 - .L_12)


	//   ....[0]....
.L_12:
        /*0040*/ 	.word	0x00000110


	//   ....[1]....
        /*0044*/ 	.word	0x00000150


	//----- nvinfo : EIATTR_CBANK_PARAM_SIZE
	.align		4
.L_13:
        /*0048*/ 	.byte	0x03, 0x19
        /*004a*/ 	.short	0x000c


	//----- nvinfo : EIATTR_PARAM_CBANK
	.align		4
        /*004c*/ 	.byte	0x04, 0x0a
        /*004e*/ 	.short	(.L_15 - .L_14)
	.align		4
.L_14:
        /*0050*/ 	.word	index@(.nv.constant0._Z9test_ProgPii)
        /*0054*/ 	.short	0x0380
        /*0056*/ 	.short	0x000c


	//----- nvinfo : EIATTR_SW_WAR
	.align		4
.L_15:
        /*0058*/ 	.byte	0x04, 0x36
        /*005a*/ 	.short	(.L_17 - .L_16)
.L_16:
        /*005c*/ 	.word	0x00000008
.L_17:


//--------------------- .nv.callgraph             --------------------------
	.section	.nv.callgraph,"",@"SHT_CUDA_CALLGRAPH"
	.align	4
	.sectionentsize	8
	.align		4
        /*0000*/ 	.word	0x00000000
	.align		4
        /*0004*/ 	.word	0xffffffff
	.align		4
        /*0008*/ 	.word	0x00000000
	.align		4
        /*000c*/ 	.word	0xfffffffe
	.align		4
        /*0010*/ 	.word	0x00000000
	.align		4
        /*0014*/ 	.word	0xfffffffd
	.align		4
        /*0018*/ 	.word	0x00000000
	.align		4
        /*001c*/ 	.word	0xfffffffc


//--------------------- .text._Z9test_ProgPii     --------------------------
	.section	.text._Z9test_ProgPii,"ax",@progbits
	.align	128
        .global         _Z9test_ProgPii
        .type           _Z9test_ProgPii,@function
        .size           _Z9test_ProgPii,(.L_x_1 - _Z9test_ProgPii)
        .other          _Z9test_ProgPii,@"STO_CUDA_ENTRY STV_DEFAULT"
_Z9test_ProgPii:
.text._Z9test_ProgPii:
[----:B------:R-:W-:Y:S01]  /*0000*/  LDC R1, c[0x0][0x37c] ;  /* 0x0000df00ff017b82 */ /* 0x000fe20000000800 */
[----:B------:R-:W0:Y:S07]  /*0010*/  S2R R7, SR_TID.X ;  /* 0x0000000000077919 */ /* 0x000e2e0000002100 */
[----:B------:R-:W1:Y:S01]  /*0020*/  LDC.64 R2, c[0x0][0x380] ;  /* 0x0000e000ff027b82 */ /* 0x000e620000000a00 */
[----:B------:R-:W2:Y:S01]  /*0030*/  LDCU.64 UR4, c[0x0][0x358] ;  /* 0x00006b00ff0477ac */ /* 0x000ea20008000a00 */
[C---:B0-----:R-:W-:Y:S01]  /*0040*/  PRMT R4, R7.reuse, 0x9910, RZ ;  /* 0x0000991007047816 */ /* 0x041fe200000000ff */
[C---:B-1----:R-:W-:Y:S01]  /*0050*/  IMAD.WIDE.U32 R2, R7.reuse, 0x4, R2 ;  /* 0x0000000407027825 */ /* 0x042fe200078e0002 */
[----:B------:R-:W-:-:S03]  /*0060*/  LOP3.LUT R6, R7, 0x1, RZ, 0xc0, !PT ;  /* 0x0000000107067812 */ /* 0x000fc600078ec0ff */
[----:B------:R-:W-:Y:S01]  /*0070*/  IMAD R0, R4, -0x5555, RZ ;  /* 0xffffaaab04007824 */ /* 0x000fe200078e02ff */
[----:B------:R-:W-:-:S04]  /*0080*/  ISETP.NE.U32.AND P0, PT, R6, 0x1, PT ;  /* 0x000000010600780c */ /* 0x000fc80003f05070 */
[----:B------:R-:W-:Y:S01]  /*0090*/  LOP3.LUT R5, R0, 0xffff, RZ, 0xc0, !PT ;  /* 0x0000ffff00057812 */ /* 0x000fe200078ec0ff */
[----:B------:R-:W-:-:S03]  /*00a0*/  IMAD R0, R4, -0x2aaa8000, RZ ;  /* 0xd555800004007824 */ /* 0x000fc600078e02ff */
[----:B------:R-:W-:-:S04]  /*00b0*/  SHF.R.U32.HI R5, RZ, 0x1, R5 ;  /* 0x00000001ff057819 */ /* 0x000fc80000011605 */
[----:B------:R-:W-:-:S04]  /*00c0*/  LOP3.LUT R0, R5, 0xffff, R0, 0xc8, !PT ;  /* 0x0000ffff05007812 */ /* 0x000fc800078ec800 */
[----:B------:R-:W-:Y:S01]  /*00d0*/  ISETP.GT.U32.AND P1, PT, R0, 0x2aaa, PT ;  /* 0x00002aaa0000780c */ /* 0x000fe20003f24070 */
[----:B------:R-:W-:-:S06]  /*00e0*/  IMAD.MOV.U32 R0, RZ, RZ, RZ ;  /* 0x000000ffff007224 */ /* 0x000fcc00078e00ff */
[----:B--2---:R0:W5:Y:S01]  /*00f0*/  @P0 LDG.E R0, desc[UR4][R2.64+0x8] ;  /* 0x0000080402000981 */ /* 0x004162000c1e1900 */
[----:B------:R-:W-:Y:S06]  /*0100*/  BAR.SYNC.DEFER_BLOCKING 0x0 ;  /* 0x0000000000007b1d */ /* 0x000fec0000010000 */
[----:B------:R-:W-:Y:S05]  /*0110*/  @P1 EXIT ;  /* 0x000000000000194d */ /* 0x000fea0003800000 */
[----:B------:R-:W2:Y:S02]  /*0120*/  LDG.E R5, desc[UR4][R2.64] ;  /* 0x0000000402057981 */ /* 0x000ea4000c1e1900 */
[----:B--2--5:R-:W-:-:S05]  /*0130*/  IMAD.IADD R5, R5, 0x1, R0 ;  /* 0x0000000105057824 */ /* 0x024fca00078e0200 */
[----:B------:R-:W-:Y:S01]  /*0140*/  STG.E desc[UR4][R2.64], R5 ;  /* 0x0000000502007986 */ /* 0x000fe2000c101904 */
[----:B------:R-:W-:Y:S05]  /*0150*/  EXIT ;  /* 0x000000000000794d */ /* 0x000fea0003800000 */
.L_x_0:
[----:B------:R-:W-:-:S00]  /*0160*/  BRA `(.L_x_0) ;  /* 0xfffffffc00fc7947 */ /* 0x000fc0000383ffff */
[----:B------:R-:W-:-:S00]  /*0170*/  NOP ;  /* 0x0000000000007918 */ /* 0x000fc00000000000 */
        /* <DEDUP_REMOVED lines=8> */
.L_x_1:


//--------------------- .nv.shared.reserved.0     --------------------------
	.section	.nv.shared.reserved.0,"aw",@nobits
	.weak		__nv_reservedSMEM_offset_0_alias
	.size		__nv_reservedSMEM_offset_0_alias, 0, 64
	.other		__nv_reservedSMEM_offset_0_alias,@"STO_CUDA_RESERVED_SHARED STV_DEFAULT"
__nv_reservedSMEM_offset_0_alias:
	.zero		0
	.zero		64


//--------------------- .nv.constant0._Z9test_ProgPii --------------------------
	.section	.nv.constant0._Z9test_ProgPii,"a",@progbits
	.sectionflags	@""
	.align	4
.nv.constant0._Z9test_ProgPii:
	.zero		908


//--------------------- SYMBOLS --------------------------

	.type		.nv.reservedSmem.offset0,@object
	.size		.nv.reservedSmem.offset0,0x4
